	.headerflags	@"EF_CUDA_TEXMODE_UNIFIED EF_CUDA_64BIT_ADDRESS EF_CUDA_ACCELERATORS EF_CUDA_SM90 EF_CUDA_VIRTUAL_SM(EF_CUDA_SM90)"
	.elftype	@"ET_EXEC"


//--------------------- .nv.info                  --------------------------
	.section	.nv.info,"",@"SHT_CUDA_INFO"
	.align	4


	//----- nvinfo : EIATTR_REGCOUNT
	.align		4
        /*0000*/ 	.byte	0x04, 0x2f
        /*0002*/ 	.short	(.L_1 - .L_0)
	.align		4
.L_0:
        /*0004*/ 	.word	index@(triton_poi_fused__prelu_kernel_add_cat_mul_20)
        /*0008*/ 	.word	0x00000016


	//----- nvinfo : EIATTR_MIN_STACK_SIZE
	.align		4
.L_1:
        /*000c*/ 	.byte	0x04, 0x12
        /*000e*/ 	.short	(.L_3 - .L_2)
	.align		4
.L_2:
        /*0010*/ 	.word	index@(triton_poi_fused__prelu_kernel_add_cat_mul_20)
        /*0014*/ 	.word	0x00000000


	//----- nvinfo : EIATTR_FRAME_SIZE
	.align		4
.L_3:
        /*0018*/ 	.byte	0x04, 0x11
        /*001a*/ 	.short	(.L_5 - .L_4)
	.align		4
.L_4:
        /*001c*/ 	.word	index@(triton_poi_fused__prelu_kernel_add_cat_mul_20)
        /*0020*/ 	.word	0x00000000


	//----- nvinfo : EIATTR_MIN_STACK_SIZE
	.align		4
.L_5:
        /*0024*/ 	.byte	0x04, 0x12
        /*0026*/ 	.short	(.L_7 - .L_6)
	.align		4
.L_6:
        /*0028*/ 	.word	index@(triton_poi_fused__prelu_kernel_add_cat_mul_20)
        /*002c*/ 	.word	0x00000000
.L_7:


//--------------------- .nv.info.triton_poi_fused__prelu_kernel_add_cat_mul_20 --------------------------
	.section	.nv.info.triton_poi_fused__prelu_kernel_add_cat_mul_20,"",@"SHT_CUDA_INFO"
	.sectionflags	@""
	.align	4


	//----- nvinfo : EIATTR_CUDA_API_VERSION
	.align		4
        /*0000*/ 	.byte	0x04, 0x37
        /*0002*/ 	.short	(.L_9 - .L_8)
.L_8:
        /*0004*/ 	.word	0x0000007c


	//----- nvinfo : EIATTR_KPARAM_INFO
	.align		4
.L_9:
        /*0008*/ 	.byte	0x04, 0x17
        /*000a*/ 	.short	(.L_11 - .L_10)
.L_10:
        /*000c*/ 	.word	0x00000000
        /*0010*/ 	.short	0x0005
        /*0012*/ 	.short	0x0028
        /*0014*/ 	.byte	0x00, 0xf0, 0x11, 0x00


	//----- nvinfo : EIATTR_KPARAM_INFO
	.align		4
.L_11:
        /*0018*/ 	.byte	0x04, 0x17
        /*001a*/ 	.short	(.L_13 - .L_12)
.L_12:
        /*001c*/ 	.word	0x00000000
        /*0020*/ 	.short	0x0004
        /*0022*/ 	.short	0x0020
        /*0024*/ 	.byte	0x00, 0xf4, 0x21, 0x00


	//----- nvinfo : EIATTR_KPARAM_INFO
	.align		4
.L_13:
        /*0028*/ 	.byte	0x04, 0x17
        /*002a*/ 	.short	(.L_15 - .L_14)
.L_14:
        /*002c*/ 	.word	0x00000000
        /*0030*/ 	.short	0x0003
        /*0032*/ 	.short	0x0018
        /*0034*/ 	.byte	0x00, 0xf4, 0x21, 0x00


	//----- nvinfo : EIATTR_KPARAM_INFO
	.align		4
.L_15:
        /*0038*/ 	.byte	0x04, 0x17
        /*003a*/ 	.short	(.L_17 - .L_16)
.L_16:
        /*003c*/ 	.word	0x00000000
        /*0040*/ 	.short	0x0002
        /*0042*/ 	.short	0x0010
        /*0044*/ 	.byte	0x00, 0xf4, 0x21, 0x00


	//----- nvinfo : EIATTR_KPARAM_INFO
	.align		4
.L_17:
        /*0048*/ 	.byte	0x04, 0x17
        /*004a*/ 	.short	(.L_19 - .L_18)
.L_18:
        /*004c*/ 	.word	0x00000000
        /*0050*/ 	.short	0x0001
        /*0052*/ 	.short	0x0008
        /*0054*/ 	.byte	0x00, 0xf4, 0x21, 0x00


	//----- nvinfo : EIATTR_KPARAM_INFO
	.align		4
.L_19:
        /*0058*/ 	.byte	0x04, 0x17
        /*005a*/ 	.short	(.L_21 - .L_20)
.L_20:
        /*005c*/ 	.word	0x00000000
        /*0060*/ 	.short	0x0000
        /*0062*/ 	.short	0x0000
        /*0064*/ 	.byte	0x00, 0xf4, 0x21, 0x00


	//----- nvinfo : EIATTR_SPARSE_MMA_MASK
	.align		4
.L_21:
        /*0068*/ 	.byte	0x03, 0x50
        /*006a*/ 	.short	0x0000


	//----- nvinfo : EIATTR_MAXREG_COUNT
	.align		4
        /*006c*/ 	.byte	0x03, 0x1b
        /*006e*/ 	.short	0x00ff


	//----- nvinfo : EIATTR_EXIT_INSTR_OFFSETS
	.align		4
        /*0070*/ 	.byte	0x04, 0x1c
        /*0072*/ 	.short	(.L_23 - .L_22)


	//   ....[0]....
.L_22:
        /*0074*/ 	.word	0x00000560


	//----- nvinfo : EIATTR_REQNTID
	.align		4
.L_23:
        /*0078*/ 	.byte	0x04, 0x10
        /*007a*/ 	.short	(.L_25 - .L_24)
.L_24:
        /*007c*/ 	.word	0x00000080
        /*0080*/ 	.word	0x00000001
        /*0084*/ 	.word	0x00000001


	//----- nvinfo : EIATTR_CBANK_PARAM_SIZE
	.align		4
.L_25:
        /*0088*/ 	.byte	0x03, 0x19
        /*008a*/ 	.short	0x002c


	//----- nvinfo : EIATTR_PARAM_CBANK
	.align		4
        /*008c*/ 	.byte	0x04, 0x0a
        /*008e*/ 	.short	(.L_27 - .L_26)
	.align		4
.L_26:
        /*0090*/ 	.word	index@(.nv.constant0.triton_poi_fused__prelu_kernel_add_cat_mul_20)
        /*0094*/ 	.short	0x0210
        /*0096*/ 	.short	0x002c


	//----- nvinfo : EIATTR_SW_WAR
	.align		4
.L_27:
        /*0098*/ 	.byte	0x04, 0x36
        /*009a*/ 	.short	(.L_29 - .L_28)
.L_28:
        /*009c*/ 	.word	0x00000008
.L_29:


//--------------------- .nv.callgraph             --------------------------
	.section	.nv.callgraph,"",@"SHT_CUDA_CALLGRAPH"
	.align	4
	.sectionentsize	8
	.align		4
        /*0000*/ 	.word	0x00000000
	.align		4
        /*0004*/ 	.word	0xffffffff
	.align		4
        /*0008*/ 	.word	0x00000000
	.align		4
        /*000c*/ 	.word	0xfffffffe
	.align		4
        /*0010*/ 	.word	0x00000000
	.align		4
        /*0014*/ 	.word	0xfffffffd
	.align		4
        /*0018*/ 	.word	0x00000000
	.align		4
        /*001c*/ 	.word	0xfffffffc


//--------------------- .text.triton_poi_fused__prelu_kernel_add_cat_mul_20 --------------------------
	.section	.text.triton_poi_fused__prelu_kernel_add_cat_mul_20,"ax",@progbits
	.sectionflags	@"SHF_BARRIERS=1"
	.align	128
        .global         triton_poi_fused__prelu_kernel_add_cat_mul_20
        .type           triton_poi_fused__prelu_kernel_add_cat_mul_20,@function
        .size           triton_poi_fused__prelu_kernel_add_cat_mul_20,(.L_x_1 - triton_poi_fused__prelu_kernel_add_cat_mul_20)
        .other          triton_poi_fused__prelu_kernel_add_cat_mul_20,@"STO_CUDA_ENTRY STV_DEFAULT"
triton_poi_fused__prelu_kernel_add_cat_mul_20:
.text.triton_poi_fused__prelu_kernel_add_cat_mul_20:
[----:B------:R-:W-:Y:S01]  /*0000*/  LDC R1, c[0x0][0x28] ;  /* 0x00000a00ff017b82 */ /* 0x000fe20000000800 */
[----:B------:R-:W1:Y:S07]  /*0010*/  S2R R4, SR_TID.X ;  /* 0x0000000000047919 */ /* 0x000e6e0000002100 */
[----:B------:R-:W2:Y:S01]  /*0020*/  LDC.64 R6, c[0x0][0x220] ;  /* 0x00008800ff067b82 */ /* 0x000ea20000000a00 */
[----:B------:R-:W-:Y:S01]  /*0030*/  ULDC.64 UR6, c[0x0][0x208] ;  /* 0x0000820000067ab9 */ /* 0x000fe20000000a00 */
[----:B------:R-:W3:Y:S06]  /*0040*/  S2R R2, SR_CTAID.X ;  /* 0x0000000000027919 */ /* 0x000eec0000002500 */
[----:B------:R-:W4:Y:S08]  /*0050*/  LDC.64 R14, c[0x0][0x218] ;  /* 0x00008600ff0e7b82 */ /* 0x000f300000000a00 */
[----:B------:R-:W5:Y:S01]  /*0060*/  LDC.64 R12, c[0x0][0x228] ;  /* 0x00008a00ff0c7b82 */ /* 0x000f620000000a00 */
[----:B-1----:R-:W-:Y:S01]  /*0070*/  IMAD.SHL.U32 R3, R4, 0x2, RZ ;  /* 0x0000000204037824 */ /* 0x002fe200078e00ff */
[----:B---3--:R-:W-:-:S04]  /*0080*/  SHF.R.S32.HI R0, RZ, 0x17, R2 ;  /* 0x00000017ff007819 */ /* 0x008fc80000011402 */
[----:B------:R-:W-:Y:S02]  /*0090*/  LOP3.LUT R3, R3, 0xfe, RZ, 0xc0, !PT ;  /* 0x000000fe03037812 */ /* 0x000fe400078ec0ff */
[----:B------:R-:W-:Y:S02]  /*00a0*/  SGXT R0, R0, 0x1 ;  /* 0x000000010000781a */ /* 0x000fe40000000200 */
[----:B------:R-:W-:-:S04]  /*00b0*/  PRMT R5, R3, 0x6540, R2 ;  /* 0x0000654003057816 */ /* 0x000fc80000000002 */
[CC--:B------:R-:W-:Y:S02]  /*00c0*/  LEA.HI R8, R0.reuse, R5.reuse, RZ, 0x6 ;  /* 0x0000000500087211 */ /* 0x0c0fe400078f30ff */
[----:B------:R-:W-:Y:S02]  /*00d0*/  LEA.HI R9, R0, R5, RZ, 0xe ;  /* 0x0000000500097211 */ /* 0x000fe400078f70ff */
[----:B------:R-:W-:Y:S02]  /*00e0*/  LOP3.LUT R8, R8, 0xffffffc0, RZ, 0xc0, !PT ;  /* 0xffffffc008087812 */ /* 0x000fe400078ec0ff */
[----:B------:R-:W-:-:S03]  /*00f0*/  SHF.R.S32.HI R10, RZ, 0xe, R9 ;  /* 0x0000000eff0a7819 */ /* 0x000fc60000011409 */
[----:B------:R-:W-:-:S05]  /*0100*/  IMAD.IADD R17, R5, 0x1, -R8 ;  /* 0x0000000105117824 */ /* 0x000fca00078e0a08 */
[----:B------:R-:W-:-:S05]  /*0110*/  LEA R9, R10, R17, 0x6 ;  /* 0x000000110a097211 */ /* 0x000fca00078e30ff */
[----:B--2---:R-:W-:Y:S02]  /*0120*/  IMAD.WIDE R6, R9, 0x4, R6 ;  /* 0x0000000409067825 */ /* 0x004fe400078e0206 */
[----:B------:R-:W1:Y:S04]  /*0130*/  LDC.64 R8, c[0x0][0x210] ;  /* 0x00008400ff087b82 */ /* 0x000e680000000a00 */
[----:B------:R-:W2:Y:S01]  /*0140*/  LDG.E.EL.64 R6, desc[UR6][R6.64] ;  /* 0x0000000606067981 */ /* 0x000ea2000c2e1b00 */
[----:B----4-:R-:W-:-:S04]  /*0150*/  IMAD.WIDE R14, R17, 0x4, R14 ;  /* 0x00000004110e7825 */ /* 0x010fc800078e020e */
[C---:B-----5:R-:W-:Y:S02]  /*0160*/  IMAD.WIDE R12, R5.reuse, 0x4, R12 ;  /* 0x00000004050c7825 */ /* 0x060fe400078e020c */
[----:B------:R-:W3:Y:S04]  /*0170*/  LDG.E.EL.64 R14, desc[UR6][R14.64] ;  /* 0x000000060e0e7981 */ /* 0x000ee8000c2e1b00 */
[----:B------:R-:W4:Y:S01]  /*0180*/  LDG.E.64 R12, desc[UR6][R12.64] ;  /* 0x000000060c0c7981 */ /* 0x000f22000c1e1b00 */
[----:B-1----:R-:W-:-:S05]  /*0190*/  IMAD.WIDE R8, R5, 0x4, R8 ;  /* 0x0000000405087825 */ /* 0x002fca00078e0208 */
[----:B------:R-:W5:Y:S01]  /*01a0*/  LDG.E.64 R10, desc[UR6][R8.64] ;  /* 0x00000006080a7981 */ /* 0x000f62000c1e1b00 */
[----:B------:R-:W1:Y:S01]  /*01b0*/  S2UR UR5, SR_CgaCtaId ;  /* 0x00000000000579c3 */ /* 0x000e620000008800 */
[----:B------:R-:W-:Y:S02]  /*01c0*/  UMOV UR4, 0x400 ;  /* 0x0000040000047882 */ /* 0x000fe40000000000 */
[----:B-1----:R-:W-:Y:S01]  /*01d0*/  UPRMT UR4, UR5, 0x654, UR4 ;  /* 0x0000065405047896 */ /* 0x002fe20008000004 */
[----:B--2---:R-:W-:Y:S01]  /*01e0*/  FADD R5, RZ, -R6 ;  /* 0x80000006ff057221 */ /* 0x004fe20000000000 */
[----:B------:R-:W-:-:S03]  /*01f0*/  FADD R7, RZ, -R7 ;  /* 0x80000007ff077221 */ /* 0x000fc60000000000 */
[----:B------:R-:W-:Y:S01]  /*0200*/  FMUL R5, R5, 1.4426950216293334961 ;  /* 0x3fb8aa3b05057820 */ /* 0x000fe20000400000 */
[----:B------:R-:W-:-:S04]  /*0210*/  FMUL R7, R7, 1.4426950216293334961 ;  /* 0x3fb8aa3b07077820 */ /* 0x000fc80000400000 */
[----:B------:R-:W-:Y:S02]  /*0220*/  FSETP.GEU.AND P0, PT, R5, -126, PT ;  /* 0xc2fc00000500780b */ /* 0x000fe40003f0e000 */
[----:B------:R-:W-:-:S11]  /*0230*/  FSETP.GEU.AND P1, PT, R7, -126, PT ;  /* 0xc2fc00000700780b */ /* 0x000fd60003f2e000 */
[----:B------:R-:W-:Y:S02]  /*0240*/  @!P0 FMUL R5, R5, 0.5 ;  /* 0x3f00000005058820 */ /* 0x000fe40000400000 */
[----:B------:R-:W-:Y:S02]  /*0250*/  @!P1 FMUL R7, R7, 0.5 ;  /* 0x3f00000007079820 */ /* 0x000fe40000400000 */
[----:B------:R-:W1:Y:S08]  /*0260*/  MUFU.EX2 R6, R5 ;  /* 0x0000000500067308 */ /* 0x000e700000000800 */
[----:B------:R-:W2:Y:S01]  /*0270*/  MUFU.EX2 R16, R7 ;  /* 0x0000000700107308 */ /* 0x000ea20000000800 */
[----:B-1----:R-:W-:-:S04]  /*0280*/  @!P0 FMUL R6, R6, R6 ;  /* 0x0000000606068220 */ /* 0x002fc80000400000 */
[----:B------:R-:W-:Y:S01]  /*0290*/  FADD R6, R6, 1 ;  /* 0x3f80000006067421 */ /* 0x000fe20000000000 */
[----:B--2---:R-:W-:-:S04]  /*02a0*/  @!P1 FMUL R16, R16, R16 ;  /* 0x0000001010109220 */ /* 0x004fc80000400000 */
[----:B------:R-:W-:Y:S01]  /*02b0*/  FADD R16, R16, 1 ;  /* 0x3f80000010107421 */ /* 0x000fe20000000000 */
[----:B------:R-:W-:-:S04]  /*02c0*/  FSETP.GT.AND P2, PT, R6, 8.50705917302346158658e+37, PT ;  /* 0x7e8000000600780b */ /* 0x000fc80003f44000 */
[----:B------:R-:W-:-:S09]  /*02d0*/  FSETP.GT.AND P3, PT, R16, 8.50705917302346158658e+37, PT ;  /* 0x7e8000001000780b */ /* 0x000fd20003f64000 */
[----:B------:R-:W-:-:S04]  /*02e0*/  @P2 FMUL R6, R6, 0.25 ;  /* 0x3e80000006062820 */ /* 0x000fc80000400000 */
[----:B------:R-:W-:Y:S02]  /*02f0*/  @P3 FMUL R16, R16, 0.25 ;  /* 0x3e80000010103820 */ /* 0x000fe40000400000 */
[----:B------:R-:W1:Y:S01]  /*0300*/  MUFU.RCP R6, R6 ;  /* 0x0000000600067308 */ /* 0x000e620000001000 */
[----:B-----5:R-:W-:Y:S02]  /*0310*/  FSETP.GT.AND P0, PT, R10, RZ, PT ;  /* 0x000000ff0a00720b */ /* 0x020fe40003f04000 */
[----:B------:R-:W-:Y:S01]  /*0320*/  FSETP.GT.AND P1, PT, R11, RZ, PT ;  /* 0x000000ff0b00720b */ /* 0x000fe20003f24000 */
[----:B------:R-:W-:-:S04]  /*0330*/  IMAD.MOV.U32 R7, RZ, RZ, 0x3e800000 ;  /* 0x3e800000ff077424 */ /* 0x000fc800078e00ff */
[----:B------:R-:W2:Y:S01]  /*0340*/  MUFU.RCP R16, R16 ;  /* 0x0000001000107308 */ /* 0x000ea20000001000 */
[C---:B------:R-:W-:Y:S02]  /*0350*/  FSEL R5, R7.reuse, 1, P2 ;  /* 0x3f80000007057808 */ /* 0x040fe40001000000 */
[----:B------:R-:W-:-:S03]  /*0360*/  FSEL R7, R7, 1, P3 ;  /* 0x3f80000007077808 */ /* 0x000fc60001800000 */
[----:B---3--:R-:W-:Y:S01]  /*0370*/  @!P0 FMUL R10, R10, R14 ;  /* 0x0000000e0a0a8220 */ /* 0x008fe20000400000 */
[----:B-1----:R-:W-:Y:S01]  /*0380*/  FMUL R5, R6, R5 ;  /* 0x0000000506057220 */ /* 0x002fe20000400000 */
[----:B------:R-:W-:-:S03]  /*0390*/  @!P1 FMUL R11, R11, R15 ;  /* 0x0000000f0b0b9220 */ /* 0x000fc60000400000 */
[----:B----4-:R-:W-:Y:S01]  /*03a0*/  FFMA R14, R10, R5, R12 ;  /* 0x000000050a0e7223 */ /* 0x010fe2000000000c */
[----:B--2---:R-:W-:Y:S01]  /*03b0*/  FMUL R6, R16, R7 ;  /* 0x0000000710067220 */ /* 0x004fe20000400000 */
[----:B------:R-:W-:-:S03]  /*03c0*/  LEA R10, R3, UR4, 0x2 ;  /* 0x00000004030a7c11 */ /* 0x000fc6000f8e10ff */
[----:B------:R-:W-:Y:S02]  /*03d0*/  FFMA R15, R11, R6, R13 ;  /* 0x000000060b0f7223 */ /* 0x000fe4000000000d */
[----:B------:R1:W-:Y:S04]  /*03e0*/  STS.64 [R10], R12 ;  /* 0x0000000c0a007388 */ /* 0x0003e80000000a00 */
[----:B------:R-:W-:Y:S01]  /*03f0*/  STG.E.64 desc[UR6][R8.64], R14 ;  /* 0x0000000e08007986 */ /* 0x000fe2000c101b06 */
[----:B------:R-:W-:-:S04]  /*0400*/  LOP3.LUT R5, R4, 0x7f, RZ, 0xc0, !PT ;  /* 0x0000007f04057812 */ /* 0x000fc800078ec0ff */
[C---:B------:R-:W-:Y:S01]  /*0410*/  LEA R11, R5.reuse, UR4, 0x2 ;  /* 0x00000004050b7c11 */ /* 0x040fe2000f8e10ff */
[----:B------:R-:W-:Y:S01]  /*0420*/  BAR.SYNC.DEFER_BLOCKING 0x0 ;  /* 0x0000000000007b1d */ /* 0x000fe20000010000 */
[----:B------:R-:W-:-:S07]  /*0430*/  PRMT R5, R5, 0x6540, R2 ;  /* 0x0000654005057816 */ /* 0x000fce0000000002 */
[----:B------:R-:W2:Y:S01]  /*0440*/  LDC.64 R2, c[0x0][0x230] ;  /* 0x00008c00ff027b82 */ /* 0x000ea20000000a00 */
[----:B------:R-:W-:Y:S01]  /*0450*/  LOP3.LUT R7, R5, 0x80, RZ, 0xfc, !PT ;  /* 0x0000008005077812 */ /* 0x000fe200078efcff */
[----:B------:R-:W3:Y:S04]  /*0460*/  LDS R17, [R11] ;  /* 0x000000000b117984 */ /* 0x000ee80000000800 */
[----:B------:R-:W4:Y:S01]  /*0470*/  LDS R19, [R11+0x200] ;  /* 0x000200000b137984 */ /* 0x000f220000000800 */
[C---:B------:R-:W-:Y:S02]  /*0480*/  LEA.HI R4, R0.reuse, R5, RZ, 0x6 ;  /* 0x0000000500047211 */ /* 0x040fe400078f30ff */
[----:B------:R-:W-:Y:S02]  /*0490*/  LEA.HI R6, R0, R7, RZ, 0x6 ;  /* 0x0000000700067211 */ /* 0x000fe400078f30ff */
[----:B------:R-:W-:-:S02]  /*04a0*/  LOP3.LUT R0, R4, 0xffffffc0, RZ, 0xc0, !PT ;  /* 0xffffffc004007812 */ /* 0x000fc400078ec0ff */
[----:B-1----:R-:W-:Y:S02]  /*04b0*/  LOP3.LUT R10, R6, 0xffffffc0, RZ, 0xc0, !PT ;  /* 0xffffffc0060a7812 */ /* 0x002fe400078ec0ff */
[----:B------:R-:W-:Y:S02]  /*04c0*/  IADD3 R5, R5, -R0, RZ ;  /* 0x8000000005057210 */ /* 0x000fe40007ffe0ff */
[----:B------:R-:W-:Y:S02]  /*04d0*/  SHF.R.S32.HI R4, RZ, 0x6, R4 ;  /* 0x00000006ff047819 */ /* 0x000fe40000011404 */
[----:B------:R-:W-:Y:S02]  /*04e0*/  IADD3 R7, R7, -R10, RZ ;  /* 0x8000000a07077210 */ /* 0x000fe40007ffe0ff */
[----:B------:R-:W-:Y:S01]  /*04f0*/  SHF.R.S32.HI R6, RZ, 0x6, R6 ;  /* 0x00000006ff067819 */ /* 0x000fe20000011406 */
[----:B------:R-:W-:-:S04]  /*0500*/  IMAD R5, R4, 0x83, R5 ;  /* 0x0000008304057824 */ /* 0x000fc800078e0205 */
[----:B------:R-:W-:Y:S02]  /*0510*/  IMAD R7, R6, 0x83, R7 ;  /* 0x0000008306077824 */ /* 0x000fe400078e0207 */
[----:B--2---:R-:W-:-:S04]  /*0520*/  IMAD.WIDE R4, R5, 0x4, R2 ;  /* 0x0000000405047825 */ /* 0x004fc800078e0202 */
[----:B------:R-:W-:Y:S01]  /*0530*/  IMAD.WIDE R2, R7, 0x4, R2 ;  /* 0x0000000407027825 */ /* 0x000fe200078e0202 */
[----:B---3--:R-:W-:Y:S04]  /*0540*/  STG.E desc[UR6][R4.64], R17 ;  /* 0x0000001104007986 */ /* 0x008fe8000c101906 */
[----:B----4-:R-:W-:Y:S01]  /*0550*/  STG.E desc[UR6][R2.64], R19 ;  /* 0x0000001302007986 */ /* 0x010fe2000c101906 */
[----:B------:R-:W-:Y:S05]  /*0560*/  EXIT ;  /* 0x000000000000794d */ /* 0x000fea0003800000 */
.L_x_0:
[----:B------:R-:W-:-:S00]  /*0570*/  BRA `(.L_x_0) ;  /* 0xfffffffc00fc7947 */ /* 0x000fc0000383ffff */
[----:B------:R-:W-:-:S00]  /*0580*/  NOP ;  /* 0x0000000000007918 */ /* 0x000fc00000000000 */
[----:B------:R-:W-:-:S00]  /*0590*/  NOP ;  /* 0x0000000000007918 */ /* 0x000fc00000000000 */
[----:B------:R-:W-:-:S00]  /*05a0*/  NOP ;  /* 0x0000000000007918 */ /* 0x000fc00000000000 */
[----:B------:R-:W-:-:S00]  /*05b0*/  NOP ;  /* 0x0000000000007918 */ /* 0x000fc00000000000 */
[----:B------:R-:W-:-:S00]  /*05c0*/  NOP ;  /* 0x0000000000007918 */ /* 0x000fc00000000000 */
[----:B------:R-:W-:-:S00]  /*05d0*/  NOP ;  /* 0x0000000000007918 */ /* 0x000fc00000000000 */
[----:B------:R-:W-:-:S00]  /*05e0*/  NOP ;  /* 0x0000000000007918 */ /* 0x000fc00000000000 */
[----:B------:R-:W-:-:S00]  /*05f0*/  NOP ;  /* 0x0000000000007918 */ /* 0x000fc00000000000 */
.L_x_1:


//--------------------- .nv.shared.triton_poi_fused__prelu_kernel_add_cat_mul_20 --------------------------
	.section	.nv.shared.triton_poi_fused__prelu_kernel_add_cat_mul_20,"aw",@nobits
	.sectionflags	@""
	.align	16
	.zero		1024


//--------------------- .nv.constant0.triton_poi_fused__prelu_kernel_add_cat_mul_20 --------------------------
	.section	.nv.constant0.triton_poi_fused__prelu_kernel_add_cat_mul_20,"a",@progbits
	.sectionflags	@""
	.align	4
.nv.constant0.triton_poi_fused__prelu_kernel_add_cat_mul_20:
	.zero		572
